//
// Generated by NVIDIA NVVM Compiler
//
// Compiler Build ID: CL-36424714
// Cuda compilation tools, release 13.0, V13.0.88
// Based on NVVM 20.0.0
//

.version 9.0
.target sm_100
.address_size 64

	// .globl	_Z3addPiPKi

.visible .entry _Z3addPiPKi(
	.param .u64 .ptr .align 1 _Z3addPiPKi_param_0,
	.param .u64 .ptr .align 1 _Z3addPiPKi_param_1
)
{
	.reg .b32 	%r<5>;
	.reg .b64 	%rd<8>;

	ld.param.u64 	%rd1, [_Z3addPiPKi_param_0];
	ld.param.u64 	%rd2, [_Z3addPiPKi_param_1];
	cvta.to.global.u64 	%rd3, %rd1;
	cvta.to.global.u64 	%rd4, %rd2;
	mov.u32 	%r1, %ctaid.x;
	mul.wide.u32 	%rd5, %r1, 4;
	add.s64 	%rd6, %rd4, %rd5;
	ld.global.u32 	%r2, [%rd6];
	add.s64 	%rd7, %rd3, %rd5;
	ld.global.u32 	%r3, [%rd7];
	add.s32 	%r4, %r3, %r2;
	st.global.u32 	[%rd7], %r4;
	ret;

}


// ===== COMPILED SASS (sm_100) =====

	.target	sm_100

	.elftype	@"ET_EXEC"


//--------------------- .note.nv.tkinfo           --------------------------
	.section	.note.nv.tkinfo,"",@"SHT_NOTE"
	.sectionflags	@"SHF_NOTE_NV_TKINFO"
	.tkinfo
        /*0018*/ 	.word	0x00000002
        /*0030*/ 	.string	""
        /*0030*/ 	.string	"ptxas"
        /*0030*/ 	.string	"Cuda compilation tools, release 13.0, V13.0.88"
        /*0030*/ 	.string	"Build cuda_13.0.r13.0/compiler.36424714_0"
        /*0030*/ 	.string	"-arch sm_100 -m 64 "



//--------------------- .note.nv.cuinfo           --------------------------
	.section	.note.nv.cuinfo,"",@"SHT_NOTE"
	.sectionflags	@"SHF_NOTE_NV_CUINFO"
        /*0018*/ 	.short	0x0002
        /*001a*/ 	.short	0x0064
        /*001c*/ 	.short	0x0082
	.zero		2


//--------------------- .nv.info                  --------------------------
	.section	.nv.info,"",@"SHT_CUDA_INFO"
	.align	4


	//----- nvinfo : EIATTR_REGCOUNT
	.align		4
        /*0000*/ 	.byte	0x04, 0x2f
        /*0002*/ 	.short	(.L_1 - .L_0)
	.align		4
.L_0:
        /*0004*/ 	.word	index@(_Z3addPiPKi)
        /*0008*/ 	.word	0x0000000a


	//----- nvinfo : EIATTR_FRAME_SIZE
	.align		4
.L_1:
        /*000c*/ 	.byte	0x04, 0x11
        /*000e*/ 	.short	(.L_3 - .L_2)
	.align		4
.L_2:
        /*0010*/ 	.word	index@(_Z3addPiPKi)
        /*0014*/ 	.word	0x00000000


	//----- nvinfo : EIATTR_MIN_STACK_SIZE
	.align		4
.L_3:
        /*0018*/ 	.byte	0x04, 0x12
        /*001a*/ 	.short	(.L_5 - .L_4)
	.align		4
.L_4:
        /*001c*/ 	.word	index@(_Z3addPiPKi)
        /*0020*/ 	.word	0x00000000
.L_5:


//--------------------- .nv.compat                --------------------------
	.section	.nv.compat,"",@"SHT_CUDA_COMPAT_INFO"
	.align	4
        /*0000*/ 	.byte	0x02, 0x09, 0x00, 0x00, 0x02, 0x02, 0x01, 0x00, 0x02, 0x05, 0x05, 0x00, 0x03, 0x07, 0x01, 0x01
        /*0010*/ 	.byte	0x02, 0x03, 0x00, 0x00, 0x02, 0x06, 0x01, 0x00, 0x04, 0x0b, 0x08, 0x00, 0x09, 0x00, 0x00, 0x00
        /*0020*/ 	.byte	0x00, 0x00, 0x00, 0x00


//--------------------- .nv.info._Z3addPiPKi      --------------------------
	.section	.nv.info._Z3addPiPKi,"",@"SHT_CUDA_INFO"
	.sectionflags	@""
	.align	4


	//----- nvinfo : EIATTR_CUDA_API_VERSION
	.align		4
        /*0000*/ 	.byte	0x04, 0x37
        /*0002*/ 	.short	(.L_7 - .L_6)
.L_6:
        /*0004*/ 	.word	0x00000082


	//----- nvinfo : EIATTR_KPARAM_INFO
	.align		4
.L_7:
        /*0008*/ 	.byte	0x04, 0x17
        /*000a*/ 	.short	(.L_9 - .L_8)
.L_8:
        /*000c*/ 	.word	0x00000000
        /*0010*/ 	.short	0x0001
        /*0012*/ 	.short	0x0008
        /*0014*/ 	.byte	0x00, 0xf5, 0x21, 0x00


	//----- nvinfo : EIATTR_KPARAM_INFO
	.align		4
.L_9:
        /*0018*/ 	.byte	0x04, 0x17
        /*001a*/ 	.short	(.L_11 - .L_10)
.L_10:
        /*001c*/ 	.word	0x00000000
        /*0020*/ 	.short	0x0000
        /*0022*/ 	.short	0x0000
        /*0024*/ 	.byte	0x00, 0xf5, 0x21, 0x00


	//----- nvinfo : EIATTR_SPARSE_MMA_MASK
	.align		4
.L_11:
        /*0028*/ 	.byte	0x03, 0x50
        /*002a*/ 	.short	0x0000


	//----- nvinfo : EIATTR_MAXREG_COUNT
	.align		4
        /*002c*/ 	.byte	0x03, 0x1b
        /*002e*/ 	.short	0x00ff


	//----- nvinfo : EIATTR_MERCURY_ISA_VERSION
	.align		4
        /*0030*/ 	.byte	0x03, 0x5f
        /*0032*/ 	.short	0x0101


	//----- nvinfo : EIATTR_VRC_CTA_INIT_COUNT
	.align		4
        /*0034*/ 	.byte	0x02, 0x4a
	.zero		1
	.zero		1


	//----- nvinfo : EIATTR_EXIT_INSTR_OFFSETS
	.align		4
        /*0038*/ 	.byte	0x04, 0x1c
        /*003a*/ 	.short	(.L_13 - .L_12)


	//   ....[0]....
.L_12:
        /*003c*/ 	.word	0x000000b0


	//----- nvinfo : EIATTR_CBANK_PARAM_SIZE
	.align		4
.L_13:
        /*0040*/ 	.byte	0x03, 0x19
        /*0042*/ 	.short	0x0010


	//----- nvinfo : EIATTR_PARAM_CBANK
	.align		4
        /*0044*/ 	.byte	0x04, 0x0a
        /*0046*/ 	.short	(.L_15 - .L_14)
	.align		4
.L_14:
        /*0048*/ 	.word	index@(.nv.constant0._Z3addPiPKi)
        /*004c*/ 	.short	0x0380
        /*004e*/ 	.short	0x0010


	//----- nvinfo : EIATTR_SW_WAR
	.align		4
.L_15:
        /*0050*/ 	.byte	0x04, 0x36
        /*0052*/ 	.short	(.L_17 - .L_16)
.L_16:
        /*0054*/ 	.word	0x00000008
.L_17:


//--------------------- .nv.callgraph             --------------------------
	.section	.nv.callgraph,"",@"SHT_CUDA_CALLGRAPH"
	.align	4
	.sectionentsize	8
	.align		4
        /*0000*/ 	.word	0x00000000
	.align		4
        /*0004*/ 	.word	0xffffffff
	.align		4
        /*0008*/ 	.word	0x00000000
	.align		4
        /*000c*/ 	.word	0xfffffffe
	.align		4
        /*0010*/ 	.word	0x00000000
	.align		4
        /*0014*/ 	.word	0xfffffffd
	.align		4
        /*0018*/ 	.word	0x00000000
	.align		4
        /*001c*/ 	.word	0xfffffffc


//--------------------- .text._Z3addPiPKi         --------------------------
	.section	.text._Z3addPiPKi,"ax",@progbits
	.align	128
        .global         _Z3addPiPKi
        .type           _Z3addPiPKi,@function
        .size           _Z3addPiPKi,(.L_x_1 - _Z3addPiPKi)
        .other          _Z3addPiPKi,@"STO_CUDA_ENTRY STV_DEFAULT"
_Z3addPiPKi:
.text._Z3addPiPKi:
[----:B------:R-:W-:Y:S01]  /*0000*/  LDC R1, c[0x0][0x37c] ;  /* 0x0000df00ff017b82 */ /* 0x000fe20000000800 */
[----:B------:R-:W0:Y:S07]  /*0010*/  S2R R7, SR_CTAID.X ;  /* 0x0000000000077919 */ /* 0x000e2e0000002500 */
[----:B------:R-:W0:Y:S01]  /*0020*/  LDC.64 R2, c[0x0][0x388] ;  /* 0x0000e200ff027b82 */ /* 0x000e220000000a00 */
[----:B------:R-:W1:Y:S07]  /*0030*/  LDCU.64 UR4, c[0x0][0x358] ;  /* 0x00006b00ff0477ac */ /* 0x000e6e0008000a00 */
[----:B------:R-:W2:Y:S01]  /*0040*/  LDC.64 R4, c[0x0][0x380] ;  /* 0x0000e000ff047b82 */ /* 0x000ea20000000a00 */
[----:B0-----:R-:W-:-:S04]  /*0050*/  IMAD.WIDE.U32 R2, R7, 0x4, R2 ;  /* 0x0000000407027825 */ /* 0x001fc800078e0002 */
[----:B--2---:R-:W-:Y:S02]  /*0060*/  IMAD.WIDE.U32 R4, R7, 0x4, R4 ;  /* 0x0000000407047825 */ /* 0x004fe400078e0004 */
[----:B-1----:R-:W2:Y:S04]  /*0070*/  LDG.E R2, desc[UR4][R2.64] ;  /* 0x0000000402027981 */ /* 0x002ea8000c1e1900 */
[----:B------:R-:W2:Y:S02]  /*0080*/  LDG.E R7, desc[UR4][R4.64] ;  /* 0x0000000404077981 */ /* 0x000ea4000c1e1900 */
[----:B--2---:R-:W-:-:S05]  /*0090*/  IADD3 R7, PT, PT, R2, R7, RZ ;  /* 0x0000000702077210 */ /* 0x004fca0007ffe0ff */
[----:B------:R-:W-:Y:S01]  /*00a0*/  STG.E desc[UR4][R4.64], R7 ;  /* 0x0000000704007986 */ /* 0x000fe2000c101904 */
[----:B------:R-:W-:Y:S05]  /*00b0*/  EXIT ;  /* 0x000000000000794d */ /* 0x000fea0003800000 */
.L_x_0:
[----:B------:R-:W-:-:S00]  /*00c0*/  BRA `(.L_x_0) ;  /* 0xfffffffc00fc7947 */ /* 0x000fc0000383ffff */
[----:B------:R-:W-:-:S00]  /*00d0*/  NOP ;  /* 0x0000000000007918 */ /* 0x000fc00000000000 */
        /* <DEDUP_REMOVED lines=10> */
.L_x_1:


//--------------------- .nv.shared.reserved.0     --------------------------
	.section	.nv.shared.reserved.0,"aw",@nobits
	.weak		__nv_reservedSMEM_offset_0_alias
	.size		__nv_reservedSMEM_offset_0_alias, 0, 64
	.other		__nv_reservedSMEM_offset_0_alias,@"STO_CUDA_RESERVED_SHARED STV_DEFAULT"
__nv_reservedSMEM_offset_0_alias:
	.zero		0
	.zero		64


//--------------------- .nv.constant0._Z3addPiPKi --------------------------
	.section	.nv.constant0._Z3addPiPKi,"a",@progbits
	.sectionflags	@""
	.align	4
.nv.constant0._Z3addPiPKi:
	.zero		912


//--------------------- SYMBOLS --------------------------

	.type		.nv.reservedSmem.offset0,@object
	.size		.nv.reservedSmem.offset0,0x4
